//
// Generated by NVIDIA NVVM Compiler
//
// Compiler Build ID: CL-36424714
// Cuda compilation tools, release 13.0, V13.0.88
// Based on NVVM 20.0.0
//

.version 9.0
.target sm_100
.address_size 64

	// .globl	_Z5ker_Av

.visible .entry _Z5ker_Av()
{


	ret;

}
	// .globl	_Z5ker_Bv
.visible .entry _Z5ker_Bv()
{


	ret;

}
	// .globl	_Z5ker_1v
.visible .entry _Z5ker_1v()
{


	ret;

}
	// .globl	_Z5ker_2v
.visible .entry _Z5ker_2v()
{


	ret;

}
	// .globl	_Z5ker_3v
.visible .entry _Z5ker_3v()
{


	ret;

}
	// .globl	_Z29stream_ordered_memory_examplev
.visible .entry _Z29stream_ordered_memory_examplev()
{


	ret;

}
	// .globl	_Z11tma_examplev
.visible .entry _Z11tma_examplev()
{


	ret;

}


// ===== COMPILED SASS (sm_100) =====

	.target	sm_100

	.elftype	@"ET_EXEC"


//--------------------- .note.nv.tkinfo           --------------------------
	.section	.note.nv.tkinfo,"",@"SHT_NOTE"
	.sectionflags	@"SHF_NOTE_NV_TKINFO"
	.tkinfo
        /*0018*/ 	.word	0x00000002
        /*0030*/ 	.string	""
        /*0030*/ 	.string	"ptxas"
        /*0030*/ 	.string	"Cuda compilation tools, release 13.0, V13.0.88"
        /*0030*/ 	.string	"Build cuda_13.0.r13.0/compiler.36424714_0"
        /*0030*/ 	.string	"-arch sm_100 -m 64 "



//--------------------- .note.nv.cuinfo           --------------------------
	.section	.note.nv.cuinfo,"",@"SHT_NOTE"
	.sectionflags	@"SHF_NOTE_NV_CUINFO"
        /*0018*/ 	.short	0x0002
        /*001a*/ 	.short	0x0064
        /*001c*/ 	.short	0x0082
	.zero		2


//--------------------- .nv.info                  --------------------------
	.section	.nv.info,"",@"SHT_CUDA_INFO"
	.align	4


	//----- nvinfo : EIATTR_REGCOUNT
	.align		4
        /*0000*/ 	.byte	0x04, 0x2f
        /*0002*/ 	.short	(.L_1 - .L_0)
	.align		4
.L_0:
        /*0004*/ 	.word	index@(_Z5ker_Av)
        /*0008*/ 	.word	0x00000004


	//----- nvinfo : EIATTR_FRAME_SIZE
	.align		4
.L_1:
        /*000c*/ 	.byte	0x04, 0x11
        /*000e*/ 	.short	(.L_3 - .L_2)
	.align		4
.L_2:
        /*0010*/ 	.word	index@(_Z5ker_Av)
        /*0014*/ 	.word	0x00000000


	//----- nvinfo : EIATTR_REGCOUNT
	.align		4
.L_3:
        /*0018*/ 	.byte	0x04, 0x2f
        /*001a*/ 	.short	(.L_5 - .L_4)
	.align		4
.L_4:
        /*001c*/ 	.word	index@(_Z5ker_Bv)
        /*0020*/ 	.word	0x00000004


	//----- nvinfo : EIATTR_FRAME_SIZE
	.align		4
.L_5:
        /*0024*/ 	.byte	0x04, 0x11
        /*0026*/ 	.short	(.L_7 - .L_6)
	.align		4
.L_6:
        /*0028*/ 	.word	index@(_Z5ker_Bv)
        /*002c*/ 	.word	0x00000000


	//----- nvinfo : EIATTR_REGCOUNT
	.align		4
.L_7:
        /*0030*/ 	.byte	0x04, 0x2f
        /*0032*/ 	.short	(.L_9 - .L_8)
	.align		4
.L_8:
        /*0034*/ 	.word	index@(_Z5ker_1v)
        /*0038*/ 	.word	0x00000004


	//----- nvinfo : EIATTR_FRAME_SIZE
	.align		4
.L_9:
        /*003c*/ 	.byte	0x04, 0x11
        /*003e*/ 	.short	(.L_11 - .L_10)
	.align		4
.L_10:
        /*0040*/ 	.word	index@(_Z5ker_1v)
        /*0044*/ 	.word	0x00000000


	//----- nvinfo : EIATTR_REGCOUNT
	.align		4
.L_11:
        /*0048*/ 	.byte	0x04, 0x2f
        /*004a*/ 	.short	(.L_13 - .L_12)
	.align		4
.L_12:
        /*004c*/ 	.word	index@(_Z5ker_2v)
        /*0050*/ 	.word	0x00000004


	//----- nvinfo : EIATTR_FRAME_SIZE
	.align		4
.L_13:
        /*0054*/ 	.byte	0x04, 0x11
        /*0056*/ 	.short	(.L_15 - .L_14)
	.align		4
.L_14:
        /*0058*/ 	.word	index@(_Z5ker_2v)
        /*005c*/ 	.word	0x00000000


	//----- nvinfo : EIATTR_REGCOUNT
	.align		4
.L_15:
        /*0060*/ 	.byte	0x04, 0x2f
        /*0062*/ 	.short	(.L_17 - .L_16)
	.align		4
.L_16:
        /*0064*/ 	.word	index@(_Z5ker_3v)
        /*0068*/ 	.word	0x00000004


	//----- nvinfo : EIATTR_FRAME_SIZE
	.align		4
.L_17:
        /*006c*/ 	.byte	0x04, 0x11
        /*006e*/ 	.short	(.L_19 - .L_18)
	.align		4
.L_18:
        /*0070*/ 	.word	index@(_Z5ker_3v)
        /*0074*/ 	.word	0x00000000


	//----- nvinfo : EIATTR_REGCOUNT
	.align		4
.L_19:
        /*0078*/ 	.byte	0x04, 0x2f
        /*007a*/ 	.short	(.L_21 - .L_20)
	.align		4
.L_20:
        /*007c*/ 	.word	index@(_Z29stream_ordered_memory_examplev)
        /*0080*/ 	.word	0x00000004


	//----- nvinfo : EIATTR_FRAME_SIZE
	.align		4
.L_21:
        /*0084*/ 	.byte	0x04, 0x11
        /*0086*/ 	.short	(.L_23 - .L_22)
	.align		4
.L_22:
        /*0088*/ 	.word	index@(_Z29stream_ordered_memory_examplev)
        /*008c*/ 	.word	0x00000000


	//----- nvinfo : EIATTR_REGCOUNT
	.align		4
.L_23:
        /*0090*/ 	.byte	0x04, 0x2f
        /*0092*/ 	.short	(.L_25 - .L_24)
	.align		4
.L_24:
        /*0094*/ 	.word	index@(_Z11tma_examplev)
        /*0098*/ 	.word	0x00000004


	//----- nvinfo : EIATTR_FRAME_SIZE
	.align		4
.L_25:
        /*009c*/ 	.byte	0x04, 0x11
        /*009e*/ 	.short	(.L_27 - .L_26)
	.align		4
.L_26:
        /*00a0*/ 	.word	index@(_Z11tma_examplev)
        /*00a4*/ 	.word	0x00000000


	//----- nvinfo : EIATTR_MIN_STACK_SIZE
	.align		4
.L_27:
        /*00a8*/ 	.byte	0x04, 0x12
        /*00aa*/ 	.short	(.L_29 - .L_28)
	.align		4
.L_28:
        /*00ac*/ 	.word	index@(_Z11tma_examplev)
        /*00b0*/ 	.word	0x00000000


	//----- nvinfo : EIATTR_MIN_STACK_SIZE
	.align		4
.L_29:
        /*00b4*/ 	.byte	0x04, 0x12
        /*00b6*/ 	.short	(.L_31 - .L_30)
	.align		4
.L_30:
        /*00b8*/ 	.word	index@(_Z29stream_ordered_memory_examplev)
        /*00bc*/ 	.word	0x00000000


	//----- nvinfo : EIATTR_MIN_STACK_SIZE
	.align		4
.L_31:
        /*00c0*/ 	.byte	0x04, 0x12
        /*00c2*/ 	.short	(.L_33 - .L_32)
	.align		4
.L_32:
        /*00c4*/ 	.word	index@(_Z5ker_3v)
        /*00c8*/ 	.word	0x00000000


	//----- nvinfo : EIATTR_MIN_STACK_SIZE
	.align		4
.L_33:
        /*00cc*/ 	.byte	0x04, 0x12
        /*00ce*/ 	.short	(.L_35 - .L_34)
	.align		4
.L_34:
        /*00d0*/ 	.word	index@(_Z5ker_2v)
        /*00d4*/ 	.word	0x00000000


	//----- nvinfo : EIATTR_MIN_STACK_SIZE
	.align		4
.L_35:
        /*00d8*/ 	.byte	0x04, 0x12
        /*00da*/ 	.short	(.L_37 - .L_36)
	.align		4
.L_36:
        /*00dc*/ 	.word	index@(_Z5ker_1v)
        /*00e0*/ 	.word	0x00000000


	//----- nvinfo : EIATTR_MIN_STACK_SIZE
	.align		4
.L_37:
        /*00e4*/ 	.byte	0x04, 0x12
        /*00e6*/ 	.short	(.L_39 - .L_38)
	.align		4
.L_38:
        /*00e8*/ 	.word	index@(_Z5ker_Bv)
        /*00ec*/ 	.word	0x00000000


	//----- nvinfo : EIATTR_MIN_STACK_SIZE
	.align		4
.L_39:
        /*00f0*/ 	.byte	0x04, 0x12
        /*00f2*/ 	.short	(.L_41 - .L_40)
	.align		4
.L_40:
        /*00f4*/ 	.word	index@(_Z5ker_Av)
        /*00f8*/ 	.word	0x00000000
.L_41:


//--------------------- .nv.compat                --------------------------
	.section	.nv.compat,"",@"SHT_CUDA_COMPAT_INFO"
	.align	4
        /*0000*/ 	.byte	0x02, 0x09, 0x00, 0x00, 0x02, 0x02, 0x01, 0x00, 0x02, 0x05, 0x05, 0x00, 0x03, 0x07, 0x01, 0x01
        /*0010*/ 	.byte	0x02, 0x03, 0x00, 0x00, 0x02, 0x06, 0x01, 0x00, 0x04, 0x0b, 0x08, 0x00, 0x09, 0x00, 0x00, 0x00
        /*0020*/ 	.byte	0x00, 0x00, 0x00, 0x00


//--------------------- .nv.info._Z11tma_examplev --------------------------
	.section	.nv.info._Z11tma_examplev,"",@"SHT_CUDA_INFO"
	.sectionflags	@""
	.align	4


	//----- nvinfo : EIATTR_CUDA_API_VERSION
	.align		4
        /*0000*/ 	.byte	0x04, 0x37
        /*0002*/ 	.short	(.L_43 - .L_42)
.L_42:
        /*0004*/ 	.word	0x00000082


	//----- nvinfo : EIATTR_SPARSE_MMA_MASK
	.align		4
.L_43:
        /*0008*/ 	.byte	0x03, 0x50
        /*000a*/ 	.short	0x0000


	//----- nvinfo : EIATTR_MAXREG_COUNT
	.align		4
        /*000c*/ 	.byte	0x03, 0x1b
        /*000e*/ 	.short	0x00ff


	//----- nvinfo : EIATTR_MERCURY_ISA_VERSION
	.align		4
        /*0010*/ 	.byte	0x03, 0x5f
        /*0012*/ 	.short	0x0101


	//----- nvinfo : EIATTR_VRC_CTA_INIT_COUNT
	.align		4
        /*0014*/ 	.byte	0x02, 0x4a
	.zero		1
	.zero		1


	//----- nvinfo : EIATTR_EXIT_INSTR_OFFSETS
	.align		4
        /*0018*/ 	.byte	0x04, 0x1c
        /*001a*/ 	.short	(.L_45 - .L_44)


	//   ....[0]....
.L_44:
        /*001c*/ 	.word	0x00000010


	//----- nvinfo : EIATTR_SW_WAR
	.align		4
.L_45:
        /*0020*/ 	.byte	0x04, 0x36
        /*0022*/ 	.short	(.L_47 - .L_46)
.L_46:
        /*0024*/ 	.word	0x00000008
.L_47:


//--------------------- .nv.info._Z29stream_ordered_memory_examplev --------------------------
	.section	.nv.info._Z29stream_ordered_memory_examplev,"",@"SHT_CUDA_INFO"
	.sectionflags	@""
	.align	4


	//----- nvinfo : EIATTR_CUDA_API_VERSION
	.align		4
        /*0000*/ 	.byte	0x04, 0x37
        /*0002*/ 	.short	(.L_49 - .L_48)
.L_48:
        /*0004*/ 	.word	0x00000082


	//----- nvinfo : EIATTR_SPARSE_MMA_MASK
	.align		4
.L_49:
        /*0008*/ 	.byte	0x03, 0x50
        /*000a*/ 	.short	0x0000


	//----- nvinfo : EIATTR_MAXREG_COUNT
	.align		4
        /*000c*/ 	.byte	0x03, 0x1b
        /*000e*/ 	.short	0x00ff


	//----- nvinfo : EIATTR_MERCURY_ISA_VERSION
	.align		4
        /*0010*/ 	.byte	0x03, 0x5f
        /*0012*/ 	.short	0x0101


	//----- nvinfo : EIATTR_VRC_CTA_INIT_COUNT
	.align		4
        /*0014*/ 	.byte	0x02, 0x4a
	.zero		1
	.zero		1


	//----- nvinfo : EIATTR_EXIT_INSTR_OFFSETS
	.align		4
        /*0018*/ 	.byte	0x04, 0x1c
        /*001a*/ 	.short	(.L_51 - .L_50)


	//   ....[0]....
.L_50:
        /*001c*/ 	.word	0x00000010


	//----- nvinfo : EIATTR_SW_WAR
	.align		4
.L_51:
        /*0020*/ 	.byte	0x04, 0x36
        /*0022*/ 	.short	(.L_53 - .L_52)
.L_52:
        /*0024*/ 	.word	0x00000008
.L_53:


//--------------------- .nv.info._Z5ker_3v        --------------------------
	.section	.nv.info._Z5ker_3v,"",@"SHT_CUDA_INFO"
	.sectionflags	@""
	.align	4


	//----- nvinfo : EIATTR_CUDA_API_VERSION
	.align		4
        /*0000*/ 	.byte	0x04, 0x37
        /*0002*/ 	.short	(.L_55 - .L_54)
.L_54:
        /*0004*/ 	.word	0x00000082


	//----- nvinfo : EIATTR_SPARSE_MMA_MASK
	.align		4
.L_55:
        /*0008*/ 	.byte	0x03, 0x50
        /*000a*/ 	.short	0x0000


	//----- nvinfo : EIATTR_MAXREG_COUNT
	.align		4
        /*000c*/ 	.byte	0x03, 0x1b
        /*000e*/ 	.short	0x00ff


	//----- nvinfo : EIATTR_MERCURY_ISA_VERSION
	.align		4
        /*0010*/ 	.byte	0x03, 0x5f
        /*0012*/ 	.short	0x0101


	//----- nvinfo : EIATTR_VRC_CTA_INIT_COUNT
	.align		4
        /*0014*/ 	.byte	0x02, 0x4a
	.zero		1
	.zero		1


	//----- nvinfo : EIATTR_EXIT_INSTR_OFFSETS
	.align		4
        /*0018*/ 	.byte	0x04, 0x1c
        /*001a*/ 	.short	(.L_57 - .L_56)


	//   ....[0]....
.L_56:
        /*001c*/ 	.word	0x00000010


	//----- nvinfo : EIATTR_SW_WAR
	.align		4
.L_57:
        /*0020*/ 	.byte	0x04, 0x36
        /*0022*/ 	.short	(.L_59 - .L_58)
.L_58:
        /*0024*/ 	.word	0x00000008
.L_59:


//--------------------- .nv.info._Z5ker_2v        --------------------------
	.section	.nv.info._Z5ker_2v,"",@"SHT_CUDA_INFO"
	.sectionflags	@""
	.align	4


	//----- nvinfo : EIATTR_CUDA_API_VERSION
	.align		4
        /*0000*/ 	.byte	0x04, 0x37
        /*0002*/ 	.short	(.L_61 - .L_60)
.L_60:
        /*0004*/ 	.word	0x00000082


	//----- nvinfo : EIATTR_SPARSE_MMA_MASK
	.align		4
.L_61:
        /*0008*/ 	.byte	0x03, 0x50
        /*000a*/ 	.short	0x0000


	//----- nvinfo : EIATTR_MAXREG_COUNT
	.align		4
        /*000c*/ 	.byte	0x03, 0x1b
        /*000e*/ 	.short	0x00ff


	//----- nvinfo : EIATTR_MERCURY_ISA_VERSION
	.align		4
        /*0010*/ 	.byte	0x03, 0x5f
        /*0012*/ 	.short	0x0101


	//----- nvinfo : EIATTR_VRC_CTA_INIT_COUNT
	.align		4
        /*0014*/ 	.byte	0x02, 0x4a
	.zero		1
	.zero		1


	//----- nvinfo : EIATTR_EXIT_INSTR_OFFSETS
	.align		4
        /*0018*/ 	.byte	0x04, 0x1c
        /*001a*/ 	.short	(.L_63 - .L_62)


	//   ....[0]....
.L_62:
        /*001c*/ 	.word	0x00000010


	//----- nvinfo : EIATTR_SW_WAR
	.align		4
.L_63:
        /*0020*/ 	.byte	0x04, 0x36
        /*0022*/ 	.short	(.L_65 - .L_64)
.L_64:
        /*0024*/ 	.word	0x00000008
.L_65:


//--------------------- .nv.info._Z5ker_1v        --------------------------
	.section	.nv.info._Z5ker_1v,"",@"SHT_CUDA_INFO"
	.sectionflags	@""
	.align	4


	//----- nvinfo : EIATTR_CUDA_API_VERSION
	.align		4
        /*0000*/ 	.byte	0x04, 0x37
        /*0002*/ 	.short	(.L_67 - .L_66)
.L_66:
        /*0004*/ 	.word	0x00000082


	//----- nvinfo : EIATTR_SPARSE_MMA_MASK
	.align		4
.L_67:
        /*0008*/ 	.byte	0x03, 0x50
        /*000a*/ 	.short	0x0000


	//----- nvinfo : EIATTR_MAXREG_COUNT
	.align		4
        /*000c*/ 	.byte	0x03, 0x1b
        /*000e*/ 	.short	0x00ff


	//----- nvinfo : EIATTR_MERCURY_ISA_VERSION
	.align		4
        /*0010*/ 	.byte	0x03, 0x5f
        /*0012*/ 	.short	0x0101


	//----- nvinfo : EIATTR_VRC_CTA_INIT_COUNT
	.align		4
        /*0014*/ 	.byte	0x02, 0x4a
	.zero		1
	.zero		1


	//----- nvinfo : EIATTR_EXIT_INSTR_OFFSETS
	.align		4
        /*0018*/ 	.byte	0x04, 0x1c
        /*001a*/ 	.short	(.L_69 - .L_68)


	//   ....[0]....
.L_68:
        /*001c*/ 	.word	0x00000010


	//----- nvinfo : EIATTR_SW_WAR
	.align		4
.L_69:
        /*0020*/ 	.byte	0x04, 0x36
        /*0022*/ 	.short	(.L_71 - .L_70)
.L_70:
        /*0024*/ 	.word	0x00000008
.L_71:


//--------------------- .nv.info._Z5ker_Bv        --------------------------
	.section	.nv.info._Z5ker_Bv,"",@"SHT_CUDA_INFO"
	.sectionflags	@""
	.align	4


	//----- nvinfo : EIATTR_CUDA_API_VERSION
	.align		4
        /*0000*/ 	.byte	0x04, 0x37
        /*0002*/ 	.short	(.L_73 - .L_72)
.L_72:
        /*0004*/ 	.word	0x00000082


	//----- nvinfo : EIATTR_SPARSE_MMA_MASK
	.align		4
.L_73:
        /*0008*/ 	.byte	0x03, 0x50
        /*000a*/ 	.short	0x0000


	//----- nvinfo : EIATTR_MAXREG_COUNT
	.align		4
        /*000c*/ 	.byte	0x03, 0x1b
        /*000e*/ 	.short	0x00ff


	//----- nvinfo : EIATTR_MERCURY_ISA_VERSION
	.align		4
        /*0010*/ 	.byte	0x03, 0x5f
        /*0012*/ 	.short	0x0101


	//----- nvinfo : EIATTR_VRC_CTA_INIT_COUNT
	.align		4
        /*0014*/ 	.byte	0x02, 0x4a
	.zero		1
	.zero		1


	//----- nvinfo : EIATTR_EXIT_INSTR_OFFSETS
	.align		4
        /*0018*/ 	.byte	0x04, 0x1c
        /*001a*/ 	.short	(.L_75 - .L_74)


	//   ....[0]....
.L_74:
        /*001c*/ 	.word	0x00000010


	//----- nvinfo : EIATTR_SW_WAR
	.align		4
.L_75:
        /*0020*/ 	.byte	0x04, 0x36
        /*0022*/ 	.short	(.L_77 - .L_76)
.L_76:
        /*0024*/ 	.word	0x00000008
.L_77:


//--------------------- .nv.info._Z5ker_Av        --------------------------
	.section	.nv.info._Z5ker_Av,"",@"SHT_CUDA_INFO"
	.sectionflags	@""
	.align	4


	//----- nvinfo : EIATTR_CUDA_API_VERSION
	.align		4
        /*0000*/ 	.byte	0x04, 0x37
        /*0002*/ 	.short	(.L_79 - .L_78)
.L_78:
        /*0004*/ 	.word	0x00000082


	//----- nvinfo : EIATTR_SPARSE_MMA_MASK
	.align		4
.L_79:
        /*0008*/ 	.byte	0x03, 0x50
        /*000a*/ 	.short	0x0000


	//----- nvinfo : EIATTR_MAXREG_COUNT
	.align		4
        /*000c*/ 	.byte	0x03, 0x1b
        /*000e*/ 	.short	0x00ff


	//----- nvinfo : EIATTR_MERCURY_ISA_VERSION
	.align		4
        /*0010*/ 	.byte	0x03, 0x5f
        /*0012*/ 	.short	0x0101


	//----- nvinfo : EIATTR_VRC_CTA_INIT_COUNT
	.align		4
        /*0014*/ 	.byte	0x02, 0x4a
	.zero		1
	.zero		1


	//----- nvinfo : EIATTR_EXIT_INSTR_OFFSETS
	.align		4
        /*0018*/ 	.byte	0x04, 0x1c
        /*001a*/ 	.short	(.L_81 - .L_80)


	//   ....[0]....
.L_80:
        /*001c*/ 	.word	0x00000010


	//----- nvinfo : EIATTR_SW_WAR
	.align		4
.L_81:
        /*0020*/ 	.byte	0x04, 0x36
        /*0022*/ 	.short	(.L_83 - .L_82)
.L_82:
        /*0024*/ 	.word	0x00000008
.L_83:


//--------------------- .nv.callgraph             --------------------------
	.section	.nv.callgraph,"",@"SHT_CUDA_CALLGRAPH"
	.align	4
	.sectionentsize	8
	.align		4
        /*0000*/ 	.word	0x00000000
	.align		4
        /*0004*/ 	.word	0xffffffff
	.align		4
        /*0008*/ 	.word	0x00000000
	.align		4
        /*000c*/ 	.word	0xfffffffe
	.align		4
        /*0010*/ 	.word	0x00000000
	.align		4
        /*0014*/ 	.word	0xfffffffd
	.align		4
        /*0018*/ 	.word	0x00000000
	.align		4
        /*001c*/ 	.word	0xfffffffc


//--------------------- .text._Z11tma_examplev    --------------------------
	.section	.text._Z11tma_examplev,"ax",@progbits
	.align	128
        .global         _Z11tma_examplev
        .type           _Z11tma_examplev,@function
        .size           _Z11tma_examplev,(.L_x_7 - _Z11tma_examplev)
        .other          _Z11tma_examplev,@"STO_CUDA_ENTRY STV_DEFAULT"
_Z11tma_examplev:
.text._Z11tma_examplev:
[----:B------:R-:W-:Y:S01]  /*0000*/  LDC R1, c[0x0][0x37c] ;  /* 0x0000df00ff017b82 */ /* 0x000fe20000000800 */
[----:B------:R-:W-:Y:S05]  /*0010*/  EXIT ;  /* 0x000000000000794d */ /* 0x000fea0003800000 */
.L_x_0:
[----:B------:R-:W-:-:S00]  /*0020*/  BRA `(.L_x_0) ;  /* 0xfffffffc00fc7947 */ /* 0x000fc0000383ffff */
[----:B------:R-:W-:-:S00]  /*0030*/  NOP ;  /* 0x0000000000007918 */ /* 0x000fc00000000000 */
        /* <DEDUP_REMOVED lines=12> */
.L_x_7:


//--------------------- .text._Z29stream_ordered_memory_examplev --------------------------
	.section	.text._Z29stream_ordered_memory_examplev,"ax",@progbits
	.align	128
        .global         _Z29stream_ordered_memory_examplev
        .type           _Z29stream_ordered_memory_examplev,@function
        .size           _Z29stream_ordered_memory_examplev,(.L_x_8 - _Z29stream_ordered_memory_examplev)
        .other          _Z29stream_ordered_memory_examplev,@"STO_CUDA_ENTRY STV_DEFAULT"
_Z29stream_ordered_memory_examplev:
.text._Z29stream_ordered_memory_examplev:
[----:B------:R-:W-:Y:S01]  /*0000*/  LDC R1, c[0x0][0x37c] ;  /* 0x0000df00ff017b82 */ /* 0x000fe20000000800 */
[----:B------:R-:W-:Y:S05]  /*0010*/  EXIT ;  /* 0x000000000000794d */ /* 0x000fea0003800000 */
.L_x_1:
        /* <DEDUP_REMOVED lines=14> */
.L_x_8:


//--------------------- .text._Z5ker_3v           --------------------------
	.section	.text._Z5ker_3v,"ax",@progbits
	.align	128
        .global         _Z5ker_3v
        .type           _Z5ker_3v,@function
        .size           _Z5ker_3v,(.L_x_9 - _Z5ker_3v)
        .other          _Z5ker_3v,@"STO_CUDA_ENTRY STV_DEFAULT"
_Z5ker_3v:
.text._Z5ker_3v:
[----:B------:R-:W-:Y:S01]  /*0000*/  LDC R1, c[0x0][0x37c] ;  /* 0x0000df00ff017b82 */ /* 0x000fe20000000800 */
[----:B------:R-:W-:Y:S05]  /*0010*/  EXIT ;  /* 0x000000000000794d */ /* 0x000fea0003800000 */
.L_x_2:
        /* <DEDUP_REMOVED lines=14> */
.L_x_9:


//--------------------- .text._Z5ker_2v           --------------------------
	.section	.text._Z5ker_2v,"ax",@progbits
	.align	128
        .global         _Z5ker_2v
        .type           _Z5ker_2v,@function
        .size           _Z5ker_2v,(.L_x_10 - _Z5ker_2v)
        .other          _Z5ker_2v,@"STO_CUDA_ENTRY STV_DEFAULT"
_Z5ker_2v:
.text._Z5ker_2v:
[----:B------:R-:W-:Y:S01]  /*0000*/  LDC R1, c[0x0][0x37c] ;  /* 0x0000df00ff017b82 */ /* 0x000fe20000000800 */
[----:B------:R-:W-:Y:S05]  /*0010*/  EXIT ;  /* 0x000000000000794d */ /* 0x000fea0003800000 */
.L_x_3:
        /* <DEDUP_REMOVED lines=14> */
.L_x_10:


//--------------------- .text._Z5ker_1v           --------------------------
	.section	.text._Z5ker_1v,"ax",@progbits
	.align	128
        .global         _Z5ker_1v
        .type           _Z5ker_1v,@function
        .size           _Z5ker_1v,(.L_x_11 - _Z5ker_1v)
        .other          _Z5ker_1v,@"STO_CUDA_ENTRY STV_DEFAULT"
_Z5ker_1v:
.text._Z5ker_1v:
[----:B------:R-:W-:Y:S01]  /*0000*/  LDC R1, c[0x0][0x37c] ;  /* 0x0000df00ff017b82 */ /* 0x000fe20000000800 */
[----:B------:R-:W-:Y:S05]  /*0010*/  EXIT ;  /* 0x000000000000794d */ /* 0x000fea0003800000 */
.L_x_4:
        /* <DEDUP_REMOVED lines=14> */
.L_x_11:


//--------------------- .text._Z5ker_Bv           --------------------------
	.section	.text._Z5ker_Bv,"ax",@progbits
	.align	128
        .global         _Z5ker_Bv
        .type           _Z5ker_Bv,@function
        .size           _Z5ker_Bv,(.L_x_12 - _Z5ker_Bv)
        .other          _Z5ker_Bv,@"STO_CUDA_ENTRY STV_DEFAULT"
_Z5ker_Bv:
.text._Z5ker_Bv:
[----:B------:R-:W-:Y:S01]  /*0000*/  LDC R1, c[0x0][0x37c] ;  /* 0x0000df00ff017b82 */ /* 0x000fe20000000800 */
[----:B------:R-:W-:Y:S05]  /*0010*/  EXIT ;  /* 0x000000000000794d */ /* 0x000fea0003800000 */
.L_x_5:
        /* <DEDUP_REMOVED lines=14> */
.L_x_12:


//--------------------- .text._Z5ker_Av           --------------------------
	.section	.text._Z5ker_Av,"ax",@progbits
	.align	128
        .global         _Z5ker_Av
        .type           _Z5ker_Av,@function
        .size           _Z5ker_Av,(.L_x_13 - _Z5ker_Av)
        .other          _Z5ker_Av,@"STO_CUDA_ENTRY STV_DEFAULT"
_Z5ker_Av:
.text._Z5ker_Av:
[----:B------:R-:W-:Y:S01]  /*0000*/  LDC R1, c[0x0][0x37c] ;  /* 0x0000df00ff017b82 */ /* 0x000fe20000000800 */
[----:B------:R-:W-:Y:S05]  /*0010*/  EXIT ;  /* 0x000000000000794d */ /* 0x000fea0003800000 */
.L_x_6:
        /* <DEDUP_REMOVED lines=14> */
.L_x_13:


//--------------------- .nv.shared.reserved.0     --------------------------
	.section	.nv.shared.reserved.0,"aw",@nobits
	.weak		__nv_reservedSMEM_offset_0_alias
	.size		__nv_reservedSMEM_offset_0_alias, 0, 64
	.other		__nv_reservedSMEM_offset_0_alias,@"STO_CUDA_RESERVED_SHARED STV_DEFAULT"
__nv_reservedSMEM_offset_0_alias:
	.zero		0
	.zero		64


//--------------------- .nv.constant0._Z11tma_examplev --------------------------
	.section	.nv.constant0._Z11tma_examplev,"a",@progbits
	.sectionflags	@""
	.align	4
.nv.constant0._Z11tma_examplev:
	.zero		896


//--------------------- .nv.constant0._Z29stream_ordered_memory_examplev --------------------------
	.section	.nv.constant0._Z29stream_ordered_memory_examplev,"a",@progbits
	.sectionflags	@""
	.align	4
.nv.constant0._Z29stream_ordered_memory_examplev:
	.zero		896


//--------------------- .nv.constant0._Z5ker_3v   --------------------------
	.section	.nv.constant0._Z5ker_3v,"a",@progbits
	.sectionflags	@""
	.align	4
.nv.constant0._Z5ker_3v:
	.zero		896


//--------------------- .nv.constant0._Z5ker_2v   --------------------------
	.section	.nv.constant0._Z5ker_2v,"a",@progbits
	.sectionflags	@""
	.align	4
.nv.constant0._Z5ker_2v:
	.zero		896


//--------------------- .nv.constant0._Z5ker_1v   --------------------------
	.section	.nv.constant0._Z5ker_1v,"a",@progbits
	.sectionflags	@""
	.align	4
.nv.constant0._Z5ker_1v:
	.zero		896


//--------------------- .nv.constant0._Z5ker_Bv   --------------------------
	.section	.nv.constant0._Z5ker_Bv,"a",@progbits
	.sectionflags	@""
	.align	4
.nv.constant0._Z5ker_Bv:
	.zero		896


//--------------------- .nv.constant0._Z5ker_Av   --------------------------
	.section	.nv.constant0._Z5ker_Av,"a",@progbits
	.sectionflags	@""
	.align	4
.nv.constant0._Z5ker_Av:
	.zero		896


//--------------------- SYMBOLS --------------------------

	.type		.nv.reservedSmem.offset0,@object
	.size		.nv.reservedSmem.offset0,0x4
